//
// Generated by NVIDIA NVVM Compiler
//
// Compiler Build ID: CL-36424714
// Cuda compilation tools, release 13.0, V13.0.88
// Based on NVVM 20.0.0
//

.version 9.0
.target sm_100
.address_size 64

	// .globl	_Z18extract_ranges_gpuPfiS_PiiS0_S0_S0_

.visible .entry _Z18extract_ranges_gpuPfiS_PiiS0_S0_S0_(
	.param .u64 .ptr .align 1 _Z18extract_ranges_gpuPfiS_PiiS0_S0_S0__param_0,
	.param .u32 _Z18extract_ranges_gpuPfiS_PiiS0_S0_S0__param_1,
	.param .u64 .ptr .align 1 _Z18extract_ranges_gpuPfiS_PiiS0_S0_S0__param_2,
	.param .u64 .ptr .align 1 _Z18extract_ranges_gpuPfiS_PiiS0_S0_S0__param_3,
	.param .u32 _Z18extract_ranges_gpuPfiS_PiiS0_S0_S0__param_4,
	.param .u64 .ptr .align 1 _Z18extract_ranges_gpuPfiS_PiiS0_S0_S0__param_5,
	.param .u64 .ptr .align 1 _Z18extract_ranges_gpuPfiS_PiiS0_S0_S0__param_6,
	.param .u64 .ptr .align 1 _Z18extract_ranges_gpuPfiS_PiiS0_S0_S0__param_7
)
{
	.reg .pred 	%p<5>;
	.reg .b32 	%r<21>;
	.reg .b32 	%f<2>;
	.reg .b64 	%rd<23>;

	ld.param.u64 	%rd11, [_Z18extract_ranges_gpuPfiS_PiiS0_S0_S0__param_0];
	ld.param.u32 	%r9, [_Z18extract_ranges_gpuPfiS_PiiS0_S0_S0__param_1];
	ld.param.u64 	%rd12, [_Z18extract_ranges_gpuPfiS_PiiS0_S0_S0__param_2];
	ld.param.u64 	%rd13, [_Z18extract_ranges_gpuPfiS_PiiS0_S0_S0__param_3];
	ld.param.u32 	%r10, [_Z18extract_ranges_gpuPfiS_PiiS0_S0_S0__param_4];
	ld.param.u64 	%rd14, [_Z18extract_ranges_gpuPfiS_PiiS0_S0_S0__param_5];
	ld.param.u64 	%rd15, [_Z18extract_ranges_gpuPfiS_PiiS0_S0_S0__param_6];
	ld.param.u64 	%rd16, [_Z18extract_ranges_gpuPfiS_PiiS0_S0_S0__param_7];
	mov.u32 	%r19, %ctaid.x;
	setp.ge.s32 	%p1, %r19, %r10;
	@%p1 bra 	$L__BB0_6;
	mov.u32 	%r2, %tid.x;
	mov.u32 	%r3, %ntid.x;
	mov.u32 	%r4, %nctaid.x;
	cvta.to.global.u64 	%rd1, %rd16;
	cvta.to.global.u64 	%rd2, %rd14;
	cvta.to.global.u64 	%rd3, %rd15;
	cvta.to.global.u64 	%rd4, %rd11;
	cvta.to.global.u64 	%rd5, %rd13;
	cvta.to.global.u64 	%rd6, %rd12;
$L__BB0_2:
	mul.wide.s32 	%rd17, %r19, 4;
	add.s64 	%rd7, %rd1, %rd17;
	ld.global.u32 	%r11, [%rd7];
	setp.ge.s32 	%p2, %r2, %r11;
	@%p2 bra 	$L__BB0_5;
	add.s64 	%rd8, %rd2, %rd17;
	add.s64 	%rd9, %rd3, %rd17;
	add.s64 	%rd10, %rd5, %rd17;
	mov.u32 	%r20, %r2;
$L__BB0_4:
	ld.global.u32 	%r12, [%rd8];
	ld.global.u32 	%r13, [%rd9];
	add.s32 	%r14, %r13, %r20;
	mad.lo.s32 	%r15, %r12, %r9, %r14;
	mul.wide.s32 	%rd19, %r15, 4;
	add.s64 	%rd20, %rd4, %rd19;
	ld.global.f32 	%f1, [%rd20];
	ld.global.u32 	%r16, [%rd10];
	add.s32 	%r17, %r16, %r20;
	mul.wide.s32 	%rd21, %r17, 4;
	add.s64 	%rd22, %rd6, %rd21;
	st.global.f32 	[%rd22], %f1;
	add.s32 	%r20, %r20, %r3;
	ld.global.u32 	%r18, [%rd7];
	setp.lt.s32 	%p3, %r20, %r18;
	@%p3 bra 	$L__BB0_4;
$L__BB0_5:
	add.s32 	%r19, %r19, %r4;
	setp.lt.s32 	%p4, %r19, %r10;
	@%p4 bra 	$L__BB0_2;
$L__BB0_6:
	ret;

}
	// .globl	_Z17insert_ranges_gpuPfiS_PiiS0_S0_S0_
.visible .entry _Z17insert_ranges_gpuPfiS_PiiS0_S0_S0_(
	.param .u64 .ptr .align 1 _Z17insert_ranges_gpuPfiS_PiiS0_S0_S0__param_0,
	.param .u32 _Z17insert_ranges_gpuPfiS_PiiS0_S0_S0__param_1,
	.param .u64 .ptr .align 1 _Z17insert_ranges_gpuPfiS_PiiS0_S0_S0__param_2,
	.param .u64 .ptr .align 1 _Z17insert_ranges_gpuPfiS_PiiS0_S0_S0__param_3,
	.param .u32 _Z17insert_ranges_gpuPfiS_PiiS0_S0_S0__param_4,
	.param .u64 .ptr .align 1 _Z17insert_ranges_gpuPfiS_PiiS0_S0_S0__param_5,
	.param .u64 .ptr .align 1 _Z17insert_ranges_gpuPfiS_PiiS0_S0_S0__param_6,
	.param .u64 .ptr .align 1 _Z17insert_ranges_gpuPfiS_PiiS0_S0_S0__param_7
)
{
	.reg .pred 	%p<5>;
	.reg .b32 	%r<21>;
	.reg .b32 	%f<2>;
	.reg .b64 	%rd<23>;

	ld.param.u64 	%rd11, [_Z17insert_ranges_gpuPfiS_PiiS0_S0_S0__param_0];
	ld.param.u32 	%r9, [_Z17insert_ranges_gpuPfiS_PiiS0_S0_S0__param_1];
	ld.param.u64 	%rd12, [_Z17insert_ranges_gpuPfiS_PiiS0_S0_S0__param_2];
	ld.param.u64 	%rd13, [_Z17insert_ranges_gpuPfiS_PiiS0_S0_S0__param_3];
	ld.param.u32 	%r10, [_Z17insert_ranges_gpuPfiS_PiiS0_S0_S0__param_4];
	ld.param.u64 	%rd14, [_Z17insert_ranges_gpuPfiS_PiiS0_S0_S0__param_5];
	ld.param.u64 	%rd15, [_Z17insert_ranges_gpuPfiS_PiiS0_S0_S0__param_6];
	ld.param.u64 	%rd16, [_Z17insert_ranges_gpuPfiS_PiiS0_S0_S0__param_7];
	mov.u32 	%r19, %ctaid.x;
	setp.ge.s32 	%p1, %r19, %r10;
	@%p1 bra 	$L__BB1_6;
	mov.u32 	%r2, %tid.x;
	mov.u32 	%r3, %ntid.x;
	mov.u32 	%r4, %nctaid.x;
	cvta.to.global.u64 	%rd1, %rd16;
	cvta.to.global.u64 	%rd2, %rd13;
	cvta.to.global.u64 	%rd3, %rd12;
	cvta.to.global.u64 	%rd4, %rd14;
	cvta.to.global.u64 	%rd5, %rd15;
	cvta.to.global.u64 	%rd6, %rd11;
$L__BB1_2:
	mul.wide.s32 	%rd17, %r19, 4;
	add.s64 	%rd7, %rd1, %rd17;
	ld.global.u32 	%r11, [%rd7];
	setp.ge.s32 	%p2, %r2, %r11;
	@%p2 bra 	$L__BB1_5;
	add.s64 	%rd8, %rd2, %rd17;
	add.s64 	%rd9, %rd4, %rd17;
	add.s64 	%rd10, %rd5, %rd17;
	mov.u32 	%r20, %r2;
$L__BB1_4:
	ld.global.u32 	%r12, [%rd8];
	add.s32 	%r13, %r12, %r20;
	mul.wide.s32 	%rd19, %r13, 4;
	add.s64 	%rd20, %rd3, %rd19;
	ld.global.f32 	%f1, [%rd20];
	ld.global.u32 	%r14, [%rd9];
	ld.global.u32 	%r15, [%rd10];
	add.s32 	%r16, %r15, %r20;
	mad.lo.s32 	%r17, %r14, %r9, %r16;
	mul.wide.s32 	%rd21, %r17, 4;
	add.s64 	%rd22, %rd6, %rd21;
	st.global.f32 	[%rd22], %f1;
	add.s32 	%r20, %r20, %r3;
	ld.global.u32 	%r18, [%rd7];
	setp.lt.s32 	%p3, %r20, %r18;
	@%p3 bra 	$L__BB1_4;
$L__BB1_5:
	add.s32 	%r19, %r19, %r4;
	setp.lt.s32 	%p4, %r19, %r10;
	@%p4 bra 	$L__BB1_2;
$L__BB1_6:
	ret;

}
	// .globl	_Z16clear_ranges_gpuPfiiPiS0_S0_
.visible .entry _Z16clear_ranges_gpuPfiiPiS0_S0_(
	.param .u64 .ptr .align 1 _Z16clear_ranges_gpuPfiiPiS0_S0__param_0,
	.param .u32 _Z16clear_ranges_gpuPfiiPiS0_S0__param_1,
	.param .u32 _Z16clear_ranges_gpuPfiiPiS0_S0__param_2,
	.param .u64 .ptr .align 1 _Z16clear_ranges_gpuPfiiPiS0_S0__param_3,
	.param .u64 .ptr .align 1 _Z16clear_ranges_gpuPfiiPiS0_S0__param_4,
	.param .u64 .ptr .align 1 _Z16clear_ranges_gpuPfiiPiS0_S0__param_5
)
{
	.reg .pred 	%p<5>;
	.reg .b32 	%r<20>;
	.reg .b64 	%rd<16>;

	ld.param.u64 	%rd8, [_Z16clear_ranges_gpuPfiiPiS0_S0__param_0];
	ld.param.u32 	%r9, [_Z16clear_ranges_gpuPfiiPiS0_S0__param_1];
	ld.param.u32 	%r10, [_Z16clear_ranges_gpuPfiiPiS0_S0__param_2];
	ld.param.u64 	%rd9, [_Z16clear_ranges_gpuPfiiPiS0_S0__param_3];
	ld.param.u64 	%rd10, [_Z16clear_ranges_gpuPfiiPiS0_S0__param_4];
	ld.param.u64 	%rd11, [_Z16clear_ranges_gpuPfiiPiS0_S0__param_5];
	mov.u32 	%r18, %ctaid.x;
	setp.ge.s32 	%p1, %r18, %r10;
	@%p1 bra 	$L__BB2_6;
	mov.u32 	%r2, %tid.x;
	mov.u32 	%r3, %ntid.x;
	mov.u32 	%r4, %nctaid.x;
	cvta.to.global.u64 	%rd1, %rd11;
	cvta.to.global.u64 	%rd2, %rd9;
	cvta.to.global.u64 	%rd3, %rd10;
	cvta.to.global.u64 	%rd4, %rd8;
$L__BB2_2:
	mul.wide.s32 	%rd12, %r18, 4;
	add.s64 	%rd5, %rd1, %rd12;
	ld.global.u32 	%r11, [%rd5];
	setp.ge.s32 	%p2, %r2, %r11;
	@%p2 bra 	$L__BB2_5;
	add.s64 	%rd6, %rd2, %rd12;
	add.s64 	%rd7, %rd3, %rd12;
	mov.u32 	%r19, %r2;
$L__BB2_4:
	ld.global.u32 	%r12, [%rd6];
	ld.global.u32 	%r13, [%rd7];
	add.s32 	%r14, %r13, %r19;
	mad.lo.s32 	%r15, %r12, %r9, %r14;
	mul.wide.s32 	%rd14, %r15, 4;
	add.s64 	%rd15, %rd4, %rd14;
	mov.b32 	%r16, 0;
	st.global.u32 	[%rd15], %r16;
	add.s32 	%r19, %r19, %r3;
	ld.global.u32 	%r17, [%rd5];
	setp.lt.s32 	%p3, %r19, %r17;
	@%p3 bra 	$L__BB2_4;
$L__BB2_5:
	add.s32 	%r18, %r18, %r4;
	setp.lt.s32 	%p4, %r18, %r10;
	@%p4 bra 	$L__BB2_2;
$L__BB2_6:
	ret;

}


// ===== COMPILED SASS (sm_100) =====

	.target	sm_100

	.elftype	@"ET_EXEC"


//--------------------- .note.nv.tkinfo           --------------------------
	.section	.note.nv.tkinfo,"",@"SHT_NOTE"
	.sectionflags	@"SHF_NOTE_NV_TKINFO"
	.tkinfo
        /*0018*/ 	.word	0x00000002
        /*0030*/ 	.string	""
        /*0030*/ 	.string	"ptxas"
        /*0030*/ 	.string	"Cuda compilation tools, release 13.0, V13.0.88"
        /*0030*/ 	.string	"Build cuda_13.0.r13.0/compiler.36424714_0"
        /*0030*/ 	.string	"-arch sm_100 -m 64 "



//--------------------- .note.nv.cuinfo           --------------------------
	.section	.note.nv.cuinfo,"",@"SHT_NOTE"
	.sectionflags	@"SHF_NOTE_NV_CUINFO"
        /*0018*/ 	.short	0x0002
        /*001a*/ 	.short	0x0064
        /*001c*/ 	.short	0x0082
	.zero		2


//--------------------- .nv.info                  --------------------------
	.section	.nv.info,"",@"SHT_CUDA_INFO"
	.align	4


	//----- nvinfo : EIATTR_REGCOUNT
	.align		4
        /*0000*/ 	.byte	0x04, 0x2f
        /*0002*/ 	.short	(.L_1 - .L_0)
	.align		4
.L_0:
        /*0004*/ 	.word	index@(_Z18extract_ranges_gpuPfiS_PiiS0_S0_S0_)
        /*0008*/ 	.word	0x00000014


	//----- nvinfo : EIATTR_FRAME_SIZE
	.align		4
.L_1:
        /*000c*/ 	.byte	0x04, 0x11
        /*000e*/ 	.short	(.L_3 - .L_2)
	.align		4
.L_2:
        /*0010*/ 	.word	index@(_Z18extract_ranges_gpuPfiS_PiiS0_S0_S0_)
        /*0014*/ 	.word	0x00000000


	//----- nvinfo : EIATTR_REGCOUNT
	.align		4
.L_3:
        /*0018*/ 	.byte	0x04, 0x2f
        /*001a*/ 	.short	(.L_5 - .L_4)
	.align		4
.L_4:
        /*001c*/ 	.word	index@(_Z17insert_ranges_gpuPfiS_PiiS0_S0_S0_)
        /*0020*/ 	.word	0x00000016


	//----- nvinfo : EIATTR_FRAME_SIZE
	.align		4
.L_5:
        /*0024*/ 	.byte	0x04, 0x11
        /*0026*/ 	.short	(.L_7 - .L_6)
	.align		4
.L_6:
        /*0028*/ 	.word	index@(_Z17insert_ranges_gpuPfiS_PiiS0_S0_S0_)
        /*002c*/ 	.word	0x00000000


	//----- nvinfo : EIATTR_REGCOUNT
	.align		4
.L_7:
        /*0030*/ 	.byte	0x04, 0x2f
        /*0032*/ 	.short	(.L_9 - .L_8)
	.align		4
.L_8:
        /*0034*/ 	.word	index@(_Z16clear_ranges_gpuPfiiPiS0_S0_)
        /*0038*/ 	.word	0x00000012


	//----- nvinfo : EIATTR_FRAME_SIZE
	.align		4
.L_9:
        /*003c*/ 	.byte	0x04, 0x11
        /*003e*/ 	.short	(.L_11 - .L_10)
	.align		4
.L_10:
        /*0040*/ 	.word	index@(_Z16clear_ranges_gpuPfiiPiS0_S0_)
        /*0044*/ 	.word	0x00000000


	//----- nvinfo : EIATTR_MIN_STACK_SIZE
	.align		4
.L_11:
        /*0048*/ 	.byte	0x04, 0x12
        /*004a*/ 	.short	(.L_13 - .L_12)
	.align		4
.L_12:
        /*004c*/ 	.word	index@(_Z16clear_ranges_gpuPfiiPiS0_S0_)
        /*0050*/ 	.word	0x00000000


	//----- nvinfo : EIATTR_MIN_STACK_SIZE
	.align		4
.L_13:
        /*0054*/ 	.byte	0x04, 0x12
        /*0056*/ 	.short	(.L_15 - .L_14)
	.align		4
.L_14:
        /*0058*/ 	.word	index@(_Z17insert_ranges_gpuPfiS_PiiS0_S0_S0_)
        /*005c*/ 	.word	0x00000000


	//----- nvinfo : EIATTR_MIN_STACK_SIZE
	.align		4
.L_15:
        /*0060*/ 	.byte	0x04, 0x12
        /*0062*/ 	.short	(.L_17 - .L_16)
	.align		4
.L_16:
        /*0064*/ 	.word	index@(_Z18extract_ranges_gpuPfiS_PiiS0_S0_S0_)
        /*0068*/ 	.word	0x00000000
.L_17:


//--------------------- .nv.compat                --------------------------
	.section	.nv.compat,"",@"SHT_CUDA_COMPAT_INFO"
	.align	4
        /*0000*/ 	.byte	0x02, 0x09, 0x00, 0x00, 0x02, 0x02, 0x01, 0x00, 0x02, 0x05, 0x05, 0x00, 0x03, 0x07, 0x01, 0x01
        /*0010*/ 	.byte	0x02, 0x03, 0x00, 0x00, 0x02, 0x06, 0x01, 0x00, 0x04, 0x0b, 0x08, 0x00, 0x09, 0x00, 0x00, 0x00
        /*0020*/ 	.byte	0x00, 0x00, 0x00, 0x00


//--------------------- .nv.info._Z16clear_ranges_gpuPfiiPiS0_S0_ --------------------------
	.section	.nv.info._Z16clear_ranges_gpuPfiiPiS0_S0_,"",@"SHT_CUDA_INFO"
	.sectionflags	@""
	.align	4


	//----- nvinfo : EIATTR_CUDA_API_VERSION
	.align		4
        /*0000*/ 	.byte	0x04, 0x37
        /*0002*/ 	.short	(.L_19 - .L_18)
.L_18:
        /*0004*/ 	.word	0x00000082


	//----- nvinfo : EIATTR_KPARAM_INFO
	.align		4
.L_19:
        /*0008*/ 	.byte	0x04, 0x17
        /*000a*/ 	.short	(.L_21 - .L_20)
.L_20:
        /*000c*/ 	.word	0x00000000
        /*0010*/ 	.short	0x0005
        /*0012*/ 	.short	0x0020
        /*0014*/ 	.byte	0x00, 0xf5, 0x21, 0x00


	//----- nvinfo : EIATTR_KPARAM_INFO
	.align		4
.L_21:
        /*0018*/ 	.byte	0x04, 0x17
        /*001a*/ 	.short	(.L_23 - .L_22)
.L_22:
        /*001c*/ 	.word	0x00000000
        /*0020*/ 	.short	0x0004
        /*0022*/ 	.short	0x0018
        /*0024*/ 	.byte	0x00, 0xf5, 0x21, 0x00


	//----- nvinfo : EIATTR_KPARAM_INFO
	.align		4
.L_23:
        /*0028*/ 	.byte	0x04, 0x17
        /*002a*/ 	.short	(.L_25 - .L_24)
.L_24:
        /*002c*/ 	.word	0x00000000
        /*0030*/ 	.short	0x0003
        /*0032*/ 	.short	0x0010
        /*0034*/ 	.byte	0x00, 0xf5, 0x21, 0x00


	//----- nvinfo : EIATTR_KPARAM_INFO
	.align		4
.L_25:
        /*0038*/ 	.byte	0x04, 0x17
        /*003a*/ 	.short	(.L_27 - .L_26)
.L_26:
        /*003c*/ 	.word	0x00000000
        /*0040*/ 	.short	0x0002
        /*0042*/ 	.short	0x000c
        /*0044*/ 	.byte	0x00, 0xf0, 0x11, 0x00


	//----- nvinfo : EIATTR_KPARAM_INFO
	.align		4
.L_27:
        /*0048*/ 	.byte	0x04, 0x17
        /*004a*/ 	.short	(.L_29 - .L_28)
.L_28:
        /*004c*/ 	.word	0x00000000
        /*0050*/ 	.short	0x0001
        /*0052*/ 	.short	0x0008
        /*0054*/ 	.byte	0x00, 0xf0, 0x11, 0x00


	//----- nvinfo : EIATTR_KPARAM_INFO
	.align		4
.L_29:
        /*0058*/ 	.byte	0x04, 0x17
        /*005a*/ 	.short	(.L_31 - .L_30)
.L_30:
        /*005c*/ 	.word	0x00000000
        /*0060*/ 	.short	0x0000
        /*0062*/ 	.short	0x0000
        /*0064*/ 	.byte	0x00, 0xf5, 0x21, 0x00


	//----- nvinfo : EIATTR_SPARSE_MMA_MASK
	.align		4
.L_31:
        /*0068*/ 	.byte	0x03, 0x50
        /*006a*/ 	.short	0x0000


	//----- nvinfo : EIATTR_MAXREG_COUNT
	.align		4
        /*006c*/ 	.byte	0x03, 0x1b
        /*006e*/ 	.short	0x00ff


	//----- nvinfo : EIATTR_MERCURY_ISA_VERSION
	.align		4
        /*0070*/ 	.byte	0x03, 0x5f
        /*0072*/ 	.short	0x0101


	//----- nvinfo : EIATTR_VRC_CTA_INIT_COUNT
	.align		4
        /*0074*/ 	.byte	0x02, 0x4a
	.zero		1
	.zero		1


	//----- nvinfo : EIATTR_EXIT_INSTR_OFFSETS
	.align		4
        /*0078*/ 	.byte	0x04, 0x1c
        /*007a*/ 	.short	(.L_33 - .L_32)


	//   ....[0]....
.L_32:
        /*007c*/ 	.word	0x00000040


	//   ....[1]....
        /*0080*/ 	.word	0x00000270


	//----- nvinfo : EIATTR_CRS_STACK_SIZE
	.align		4
.L_33:
        /*0084*/ 	.byte	0x04, 0x1e
        /*0086*/ 	.short	(.L_35 - .L_34)
.L_34:
        /*0088*/ 	.word	0x00000000


	//----- nvinfo : EIATTR_CBANK_PARAM_SIZE
	.align		4
.L_35:
        /*008c*/ 	.byte	0x03, 0x19
        /*008e*/ 	.short	0x0028


	//----- nvinfo : EIATTR_PARAM_CBANK
	.align		4
        /*0090*/ 	.byte	0x04, 0x0a
        /*0092*/ 	.short	(.L_37 - .L_36)
	.align		4
.L_36:
        /*0094*/ 	.word	index@(.nv.constant0._Z16clear_ranges_gpuPfiiPiS0_S0_)
        /*0098*/ 	.short	0x0380
        /*009a*/ 	.short	0x0028


	//----- nvinfo : EIATTR_SW_WAR
	.align		4
.L_37:
        /*009c*/ 	.byte	0x04, 0x36
        /*009e*/ 	.short	(.L_39 - .L_38)
.L_38:
        /*00a0*/ 	.word	0x00000008
.L_39:


//--------------------- .nv.info._Z17insert_ranges_gpuPfiS_PiiS0_S0_S0_ --------------------------
	.section	.nv.info._Z17insert_ranges_gpuPfiS_PiiS0_S0_S0_,"",@"SHT_CUDA_INFO"
	.sectionflags	@""
	.align	4


	//----- nvinfo : EIATTR_CUDA_API_VERSION
	.align		4
        /*0000*/ 	.byte	0x04, 0x37
        /*0002*/ 	.short	(.L_41 - .L_40)
.L_40:
        /*0004*/ 	.word	0x00000082


	//----- nvinfo : EIATTR_KPARAM_INFO
	.align		4
.L_41:
        /*0008*/ 	.byte	0x04, 0x17
        /*000a*/ 	.short	(.L_43 - .L_42)
.L_42:
        /*000c*/ 	.word	0x00000000
        /*0010*/ 	.short	0x0007
        /*0012*/ 	.short	0x0038
        /*0014*/ 	.byte	0x00, 0xf5, 0x21, 0x00


	//----- nvinfo : EIATTR_KPARAM_INFO
	.align		4
.L_43:
        /*0018*/ 	.byte	0x04, 0x17
        /*001a*/ 	.short	(.L_45 - .L_44)
.L_44:
        /*001c*/ 	.word	0x00000000
        /*0020*/ 	.short	0x0006
        /*0022*/ 	.short	0x0030
        /*0024*/ 	.byte	0x00, 0xf5, 0x21, 0x00


	//----- nvinfo : EIATTR_KPARAM_INFO
	.align		4
.L_45:
        /*0028*/ 	.byte	0x04, 0x17
        /*002a*/ 	.short	(.L_47 - .L_46)
.L_46:
        /*002c*/ 	.word	0x00000000
        /*0030*/ 	.short	0x0005
        /*0032*/ 	.short	0x0028
        /*0034*/ 	.byte	0x00, 0xf5, 0x21, 0x00


	//----- nvinfo : EIATTR_KPARAM_INFO
	.align		4
.L_47:
        /*0038*/ 	.byte	0x04, 0x17
        /*003a*/ 	.short	(.L_49 - .L_48)
.L_48:
        /*003c*/ 	.word	0x00000000
        /*0040*/ 	.short	0x0004
        /*0042*/ 	.short	0x0020
        /*0044*/ 	.byte	0x00, 0xf0, 0x11, 0x00


	//----- nvinfo : EIATTR_KPARAM_INFO
	.align		4
.L_49:
        /*0048*/ 	.byte	0x04, 0x17
        /*004a*/ 	.short	(.L_51 - .L_50)
.L_50:
        /*004c*/ 	.word	0x00000000
        /*0050*/ 	.short	0x0003
        /*0052*/ 	.short	0x0018
        /*0054*/ 	.byte	0x00, 0xf5, 0x21, 0x00


	//----- nvinfo : EIATTR_KPARAM_INFO
	.align		4
.L_51:
        /*0058*/ 	.byte	0x04, 0x17
        /*005a*/ 	.short	(.L_53 - .L_52)
.L_52:
        /*005c*/ 	.word	0x00000000
        /*0060*/ 	.short	0x0002
        /*0062*/ 	.short	0x0010
        /*0064*/ 	.byte	0x00, 0xf5, 0x21, 0x00


	//----- nvinfo : EIATTR_KPARAM_INFO
	.align		4
.L_53:
        /*0068*/ 	.byte	0x04, 0x17
        /*006a*/ 	.short	(.L_55 - .L_54)
.L_54:
        /*006c*/ 	.word	0x00000000
        /*0070*/ 	.short	0x0001
        /*0072*/ 	.short	0x0008
        /*0074*/ 	.byte	0x00, 0xf0, 0x11, 0x00


	//----- nvinfo : EIATTR_KPARAM_INFO
	.align		4
.L_55:
        /*0078*/ 	.byte	0x04, 0x17
        /*007a*/ 	.short	(.L_57 - .L_56)
.L_56:
        /*007c*/ 	.word	0x00000000
        /*0080*/ 	.short	0x0000
        /*0082*/ 	.short	0x0000
        /*0084*/ 	.byte	0x00, 0xf5, 0x21, 0x00


	//----- nvinfo : EIATTR_SPARSE_MMA_MASK
	.align		4
.L_57:
        /*0088*/ 	.byte	0x03, 0x50
        /*008a*/ 	.short	0x0000


	//----- nvinfo : EIATTR_MAXREG_COUNT
	.align		4
        /*008c*/ 	.byte	0x03, 0x1b
        /*008e*/ 	.short	0x00ff


	//----- nvinfo : EIATTR_MERCURY_ISA_VERSION
	.align		4
        /*0090*/ 	.byte	0x03, 0x5f
        /*0092*/ 	.short	0x0101


	//----- nvinfo : EIATTR_VRC_CTA_INIT_COUNT
	.align		4
        /*0094*/ 	.byte	0x02, 0x4a
	.zero		1
	.zero		1


	//----- nvinfo : EIATTR_EXIT_INSTR_OFFSETS
	.align		4
        /*0098*/ 	.byte	0x04, 0x1c
        /*009a*/ 	.short	(.L_59 - .L_58)


	//   ....[0]....
.L_58:
        /*009c*/ 	.word	0x00000040


	//   ....[1]....
        /*00a0*/ 	.word	0x000002e0


	//----- nvinfo : EIATTR_CRS_STACK_SIZE
	.align		4
.L_59:
        /*00a4*/ 	.byte	0x04, 0x1e
        /*00a6*/ 	.short	(.L_61 - .L_60)
.L_60:
        /*00a8*/ 	.word	0x00000000


	//----- nvinfo : EIATTR_CBANK_PARAM_SIZE
	.align		4
.L_61:
        /*00ac*/ 	.byte	0x03, 0x19
        /*00ae*/ 	.short	0x0040


	//----- nvinfo : EIATTR_PARAM_CBANK
	.align		4
        /*00b0*/ 	.byte	0x04, 0x0a
        /*00b2*/ 	.short	(.L_63 - .L_62)
	.align		4
.L_62:
        /*00b4*/ 	.word	index@(.nv.constant0._Z17insert_ranges_gpuPfiS_PiiS0_S0_S0_)
        /*00b8*/ 	.short	0x0380
        /*00ba*/ 	.short	0x0040


	//----- nvinfo : EIATTR_SW_WAR
	.align		4
.L_63:
        /*00bc*/ 	.byte	0x04, 0x36
        /*00be*/ 	.short	(.L_65 - .L_64)
.L_64:
        /*00c0*/ 	.word	0x00000008
.L_65:


//--------------------- .nv.info._Z18extract_ranges_gpuPfiS_PiiS0_S0_S0_ --------------------------
	.section	.nv.info._Z18extract_ranges_gpuPfiS_PiiS0_S0_S0_,"",@"SHT_CUDA_INFO"
	.sectionflags	@""
	.align	4


	//----- nvinfo : EIATTR_CUDA_API_VERSION
	.align		4
        /*0000*/ 	.byte	0x04, 0x37
        /*0002*/ 	.short	(.L_67 - .L_66)
.L_66:
        /*0004*/ 	.word	0x00000082


	//----- nvinfo : EIATTR_KPARAM_INFO
	.align		4
.L_67:
        /*0008*/ 	.byte	0x04, 0x17
        /*000a*/ 	.short	(.L_69 - .L_68)
.L_68:
        /*000c*/ 	.word	0x00000000
        /*0010*/ 	.short	0x0007
        /*0012*/ 	.short	0x0038
        /*0014*/ 	.byte	0x00, 0xf5, 0x21, 0x00


	//----- nvinfo : EIATTR_KPARAM_INFO
	.align		4
.L_69:
        /*0018*/ 	.byte	0x04, 0x17
        /*001a*/ 	.short	(.L_71 - .L_70)
.L_70:
        /*001c*/ 	.word	0x00000000
        /*0020*/ 	.short	0x0006
        /*0022*/ 	.short	0x0030
        /*0024*/ 	.byte	0x00, 0xf5, 0x21, 0x00


	//----- nvinfo : EIATTR_KPARAM_INFO
	.align		4
.L_71:
        /*0028*/ 	.byte	0x04, 0x17
        /*002a*/ 	.short	(.L_73 - .L_72)
.L_72:
        /*002c*/ 	.word	0x00000000
        /*0030*/ 	.short	0x0005
        /*0032*/ 	.short	0x0028
        /*0034*/ 	.byte	0x00, 0xf5, 0x21, 0x00


	//----- nvinfo : EIATTR_KPARAM_INFO
	.align		4
.L_73:
        /*0038*/ 	.byte	0x04, 0x17
        /*003a*/ 	.short	(.L_75 - .L_74)
.L_74:
        /*003c*/ 	.word	0x00000000
        /*0040*/ 	.short	0x0004
        /*0042*/ 	.short	0x0020
        /*0044*/ 	.byte	0x00, 0xf0, 0x11, 0x00


	//----- nvinfo : EIATTR_KPARAM_INFO
	.align		4
.L_75:
        /*0048*/ 	.byte	0x04, 0x17
        /*004a*/ 	.short	(.L_77 - .L_76)
.L_76:
        /*004c*/ 	.word	0x00000000
        /*0050*/ 	.short	0x0003
        /*0052*/ 	.short	0x0018
        /*0054*/ 	.byte	0x00, 0xf5, 0x21, 0x00


	//----- nvinfo : EIATTR_KPARAM_INFO
	.align		4
.L_77:
        /*0058*/ 	.byte	0x04, 0x17
        /*005a*/ 	.short	(.L_79 - .L_78)
.L_78:
        /*005c*/ 	.word	0x00000000
        /*0060*/ 	.short	0x0002
        /*0062*/ 	.short	0x0010
        /*0064*/ 	.byte	0x00, 0xf5, 0x21, 0x00


	//----- nvinfo : EIATTR_KPARAM_INFO
	.align		4
.L_79:
        /*0068*/ 	.byte	0x04, 0x17
        /*006a*/ 	.short	(.L_81 - .L_80)
.L_80:
        /*006c*/ 	.word	0x00000000
        /*0070*/ 	.short	0x0001
        /*0072*/ 	.short	0x0008
        /*0074*/ 	.byte	0x00, 0xf0, 0x11, 0x00


	//----- nvinfo : EIATTR_KPARAM_INFO
	.align		4
.L_81:
        /*0078*/ 	.byte	0x04, 0x17
        /*007a*/ 	.short	(.L_83 - .L_82)
.L_82:
        /*007c*/ 	.word	0x00000000
        /*0080*/ 	.short	0x0000
        /*0082*/ 	.short	0x0000
        /*0084*/ 	.byte	0x00, 0xf5, 0x21, 0x00


	//----- nvinfo : EIATTR_SPARSE_MMA_MASK
	.align		4
.L_83:
        /*0088*/ 	.byte	0x03, 0x50
        /*008a*/ 	.short	0x0000


	//----- nvinfo : EIATTR_MAXREG_COUNT
	.align		4
        /*008c*/ 	.byte	0x03, 0x1b
        /*008e*/ 	.short	0x00ff


	//----- nvinfo : EIATTR_MERCURY_ISA_VERSION
	.align		4
        /*0090*/ 	.byte	0x03, 0x5f
        /*0092*/ 	.short	0x0101


	//----- nvinfo : EIATTR_VRC_CTA_INIT_COUNT
	.align		4
        /*0094*/ 	.byte	0x02, 0x4a
	.zero		1
	.zero		1


	//----- nvinfo : EIATTR_EXIT_INSTR_OFFSETS
	.align		4
        /*0098*/ 	.byte	0x04, 0x1c
        /*009a*/ 	.short	(.L_85 - .L_84)


	//   ....[0]....
.L_84:
        /*009c*/ 	.word	0x00000040


	//   ....[1]....
        /*00a0*/ 	.word	0x000002e0


	//----- nvinfo : EIATTR_CRS_STACK_SIZE
	.align		4
.L_85:
        /*00a4*/ 	.byte	0x04, 0x1e
        /*00a6*/ 	.short	(.L_87 - .L_86)
.L_86:
        /*00a8*/ 	.word	0x00000000


	//----- nvinfo : EIATTR_CBANK_PARAM_SIZE
	.align		4
.L_87:
        /*00ac*/ 	.byte	0x03, 0x19
        /*00ae*/ 	.short	0x0040


	//----- nvinfo : EIATTR_PARAM_CBANK
	.align		4
        /*00b0*/ 	.byte	0x04, 0x0a
        /*00b2*/ 	.short	(.L_89 - .L_88)
	.align		4
.L_88:
        /*00b4*/ 	.word	index@(.nv.constant0._Z18extract_ranges_gpuPfiS_PiiS0_S0_S0_)
        /*00b8*/ 	.short	0x0380
        /*00ba*/ 	.short	0x0040


	//----- nvinfo : EIATTR_SW_WAR
	.align		4
.L_89:
        /*00bc*/ 	.byte	0x04, 0x36
        /*00be*/ 	.short	(.L_91 - .L_90)
.L_90:
        /*00c0*/ 	.word	0x00000008
.L_91:


//--------------------- .nv.callgraph             --------------------------
	.section	.nv.callgraph,"",@"SHT_CUDA_CALLGRAPH"
	.align	4
	.sectionentsize	8
	.align		4
        /*0000*/ 	.word	0x00000000
	.align		4
        /*0004*/ 	.word	0xffffffff
	.align		4
        /*0008*/ 	.word	0x00000000
	.align		4
        /*000c*/ 	.word	0xfffffffe
	.align		4
        /*0010*/ 	.word	0x00000000
	.align		4
        /*0014*/ 	.word	0xfffffffd
	.align		4
        /*0018*/ 	.word	0x00000000
	.align		4
        /*001c*/ 	.word	0xfffffffc


//--------------------- .text._Z16clear_ranges_gpuPfiiPiS0_S0_ --------------------------
	.section	.text._Z16clear_ranges_gpuPfiiPiS0_S0_,"ax",@progbits
	.align	128
        .global         _Z16clear_ranges_gpuPfiiPiS0_S0_
        .type           _Z16clear_ranges_gpuPfiiPiS0_S0_,@function
        .size           _Z16clear_ranges_gpuPfiiPiS0_S0_,(.L_x_15 - _Z16clear_ranges_gpuPfiiPiS0_S0_)
        .other          _Z16clear_ranges_gpuPfiiPiS0_S0_,@"STO_CUDA_ENTRY STV_DEFAULT"
_Z16clear_ranges_gpuPfiiPiS0_S0_:
.text._Z16clear_ranges_gpuPfiiPiS0_S0_:
[----:B------:R-:W-:Y:S08]  /*0000*/  LDC R1, c[0x0][0x37c] ;  /* 0x0000df00ff017b82 */ /* 0x000ff00000000800 */
[----:B------:R-:W0:Y:S08]  /*0010*/  S2UR UR4, SR_CTAID.X ;  /* 0x00000000000479c3 */ /* 0x000e300000002500 */
[----:B------:R-:W0:Y:S02]  /*0020*/  LDC R0, c[0x0][0x38c] ;  /* 0x0000e300ff007b82 */ /* 0x000e240000000800 */
[----:B0-----:R-:W-:-:S13]  /*0030*/  ISETP.LE.AND P0, PT, R0, UR4, PT ;  /* 0x0000000400007c0c */ /* 0x001fda000bf03270 */
[----:B------:R-:W-:Y:S05]  /*0040*/  @P0 EXIT ;  /* 0x000000000000094d */ /* 0x000fea0003800000 */
[----:B------:R-:W0:Y:S01]  /*0050*/  LDCU UR5, c[0x0][0x360] ;  /* 0x00006c00ff0577ac */ /* 0x000e220008000800 */
[----:B------:R-:W1:Y:S01]  /*0060*/  S2R R15, SR_TID.X ;  /* 0x00000000000f7919 */ /* 0x000e620000002100 */
[----:B------:R-:W2:Y:S01]  /*0070*/  LDC R12, c[0x0][0x370] ;  /* 0x0000dc00ff0c7b82 */ /* 0x000ea20000000800 */
[----:B------:R-:W-:Y:S01]  /*0080*/  MOV R11, UR4 ;  /* 0x00000004000b7c02 */ /* 0x000fe20008000f00 */
[----:B------:R-:W3:Y:S06]  /*0090*/  LDCU.64 UR6, c[0x0][0x358] ;  /* 0x00006b00ff0677ac */ /* 0x000eec0008000a00 */
.L_x_3:
[----:B------:R-:W4:Y:S01]  /*00a0*/  LDC.64 R2, c[0x0][0x3a0] ;  /* 0x0000e800ff027b82 */ /* 0x000f220000000a00 */
[----:B------:R-:W5:Y:S01]  /*00b0*/  LDCU UR8, c[0x0][0x38c] ;  /* 0x00007180ff0877ac */ /* 0x000f620008000800 */
[----:B------:R-:W-:Y:S01]  /*00c0*/  MOV R9, R11 ;  /* 0x0000000b00097202 */ /* 0x000fe20000000f00 */
[----:B------:R-:W0:Y:S01]  /*00d0*/  LDCU UR4, c[0x0][0x388] ;  /* 0x00007100ff0477ac */ /* 0x000e220008000800 */
[----:B----4-:R-:W-:-:S05]  /*00e0*/  IMAD.WIDE R2, R11, 0x4, R2 ;  /* 0x000000040b027825 */ /* 0x010fca00078e0202 */
[----:B---3--:R-:W1:Y:S01]  /*00f0*/  LDG.E R0, desc[UR6][R2.64] ;  /* 0x0000000602007981 */ /* 0x008e62000c1e1900 */
[----:B--2---:R-:W-:Y:S01]  /*0100*/  IADD3 R11, PT, PT, R12, R11, RZ ;  /* 0x0000000b0c0b7210 */ /* 0x004fe20007ffe0ff */
[----:B------:R-:W-:Y:S03]  /*0110*/  BSSY.RECONVERGENT B0, `(.L_x_0) ;  /* 0x0000014000007945 */ /* 0x000fe60003800200 */
[----:B-----5:R-:W-:Y:S02]  /*0120*/  ISETP.GE.AND P0, PT, R11, UR8, PT ;  /* 0x000000080b007c0c */ /* 0x020fe4000bf06270 */
[----:B-1----:R-:W-:-:S13]  /*0130*/  ISETP.GE.AND P1, PT, R15, R0, PT ;  /* 0x000000000f00720c */ /* 0x002fda0003f26270 */
[----:B0-----:R-:W-:Y:S05]  /*0140*/  @P1 BRA `(.L_x_1) ;  /* 0x0000000000401947 */ /* 0x001fea0003800000 */
[----:B------:R-:W0:Y:S01]  /*0150*/  LDC.64 R4, c[0x0][0x390] ;  /* 0x0000e400ff047b82 */ /* 0x000e220000000a00 */
[----:B------:R-:W-:-:S07]  /*0160*/  IMAD.MOV.U32 R0, RZ, RZ, R15 ;  /* 0x000000ffff007224 */ /* 0x000fce00078e000f */
[----:B------:R-:W1:Y:S01]  /*0170*/  LDC.64 R6, c[0x0][0x398] ;  /* 0x0000e600ff067b82 */ /* 0x000e620000000a00 */
[----:B0-----:R-:W-:-:S04]  /*0180*/  IMAD.WIDE R4, R9, 0x4, R4 ;  /* 0x0000000409047825 */ /* 0x001fc800078e0204 */
[----:B-1----:R-:W-:-:S07]  /*0190*/  IMAD.WIDE R8, R9, 0x4, R6 ;  /* 0x0000000409087825 */ /* 0x002fce00078e0206 */
.L_x_2:
[----:B------:R-:W2:Y:S01]  /*01a0*/  LDG.E R13, desc[UR6][R8.64] ;  /* 0x00000006080d7981 */ /* 0x000ea2000c1e1900 */
[----:B------:R-:W0:Y:S03]  /*01b0*/  LDC.64 R6, c[0x0][0x380] ;  /* 0x0000e000ff067b82 */ /* 0x000e260000000a00 */
[----:B------:R-:W3:Y:S01]  /*01c0*/  LDG.E R10, desc[UR6][R4.64] ;  /* 0x00000006040a7981 */ /* 0x000ee2000c1e1900 */
[----:B--2---:R-:W-:-:S05]  /*01d0*/  IADD3 R13, PT, PT, R13, R0, RZ ;  /* 0x000000000d0d7210 */ /* 0x004fca0007ffe0ff */
[----:B---3--:R-:W-:-:S04]  /*01e0*/  IMAD R13, R10, UR4, R13 ;  /* 0x000000040a0d7c24 */ /* 0x008fc8000f8e020d */
[----:B0-----:R-:W-:-:S05]  /*01f0*/  IMAD.WIDE R6, R13, 0x4, R6 ;  /* 0x000000040d067825 */ /* 0x001fca00078e0206 */
[----:B------:R0:W-:Y:S04]  /*0200*/  STG.E desc[UR6][R6.64], RZ ;  /* 0x000000ff06007986 */ /* 0x0001e8000c101906 */
[----:B------:R-:W2:Y:S01]  /*0210*/  LDG.E R13, desc[UR6][R2.64] ;  /* 0x00000006020d7981 */ /* 0x000ea2000c1e1900 */
[----:B------:R-:W-:-:S05]  /*0220*/  VIADD R0, R0, UR5 ;  /* 0x0000000500007c36 */ /* 0x000fca0008000000 */
[----:B--2---:R-:W-:-:S13]  /*0230*/  ISETP.GE.AND P1, PT, R0, R13, PT ;  /* 0x0000000d0000720c */ /* 0x004fda0003f26270 */
[----:B0-----:R-:W-:Y:S05]  /*0240*/  @!P1 BRA `(.L_x_2) ;  /* 0xfffffffc00d49947 */ /* 0x001fea000383ffff */
.L_x_1:
[----:B------:R-:W-:Y:S05]  /*0250*/  BSYNC.RECONVERGENT B0 ;  /* 0x0000000000007941 */ /* 0x000fea0003800200 */
.L_x_0:
[----:B------:R-:W-:Y:S05]  /*0260*/  @!P0 BRA `(.L_x_3) ;  /* 0xfffffffc008c8947 */ /* 0x000fea000383ffff */
[----:B------:R-:W-:Y:S05]  /*0270*/  EXIT ;  /* 0x000000000000794d */ /* 0x000fea0003800000 */
.L_x_4:
[----:B------:R-:W-:-:S00]  /*0280*/  BRA `(.L_x_4) ;  /* 0xfffffffc00fc7947 */ /* 0x000fc0000383ffff */
[----:B------:R-:W-:-:S00]  /*0290*/  NOP ;  /* 0x0000000000007918 */ /* 0x000fc00000000000 */
        /* <DEDUP_REMOVED lines=14> */
.L_x_15:


//--------------------- .text._Z17insert_ranges_gpuPfiS_PiiS0_S0_S0_ --------------------------
	.section	.text._Z17insert_ranges_gpuPfiS_PiiS0_S0_S0_,"ax",@progbits
	.align	128
        .global         _Z17insert_ranges_gpuPfiS_PiiS0_S0_S0_
        .type           _Z17insert_ranges_gpuPfiS_PiiS0_S0_S0_,@function
        .size           _Z17insert_ranges_gpuPfiS_PiiS0_S0_S0_,(.L_x_16 - _Z17insert_ranges_gpuPfiS_PiiS0_S0_S0_)
        .other          _Z17insert_ranges_gpuPfiS_PiiS0_S0_S0_,@"STO_CUDA_ENTRY STV_DEFAULT"
_Z17insert_ranges_gpuPfiS_PiiS0_S0_S0_:
.text._Z17insert_ranges_gpuPfiS_PiiS0_S0_S0_:
        /* <DEDUP_REMOVED lines=10> */
.L_x_8:
[----:B------:R-:W4:Y:S01]  /*00a0*/  LDC.64 R2, c[0x0][0x3b8] ;  /* 0x0000ee00ff027b82 */ /* 0x000f220000000a00 */
[----:B------:R-:W5:Y:S01]  /*00b0*/  LDCU UR8, c[0x0][0x3a0] ;  /* 0x00007400ff0877ac */ /* 0x000f620008000800 */
[----:B------:R-:W-:Y:S01]  /*00c0*/  MOV R13, R5 ;  /* 0x00000005000d7202 */ /* 0x000fe20000000f00 */
[----:B------:R-:W0:Y:S01]  /*00d0*/  LDCU UR4, c[0x0][0x388] ;  /* 0x00007100ff0477ac */ /* 0x000e220008000800 */
[----:B----4-:R-:W-:-:S05]  /*00e0*/  IMAD.WIDE R2, R5, 0x4, R2 ;  /* 0x0000000405027825 */ /* 0x010fca00078e0202 */
[----:B---3--:R-:W1:Y:S01]  /*00f0*/  LDG.E R7, desc[UR6][R2.64] ;  /* 0x0000000602077981 */ /* 0x008e62000c1e1900 */
[----:B--2---:R-:W-:Y:S01]  /*0100*/  IMAD.IADD R5, R4, 0x1, R5 ;  /* 0x0000000104057824 */ /* 0x004fe200078e0205 */
[----:B------:R-:W-:Y:S04]  /*0110*/  BSSY.RECONVERGENT B0, `(.L_x_5) ;  /* 0x000001b000007945 */ /* 0x000fe80003800200 */
[----:B-----5:R-:W-:Y:S02]  /*0120*/  ISETP.GE.AND P0, PT, R5, UR8, PT ;  /* 0x0000000805007c0c */ /* 0x020fe4000bf06270 */
[----:B-1----:R-:W-:-:S13]  /*0130*/  ISETP.GE.AND P1, PT, R0, R7, PT ;  /* 0x000000070000720c */ /* 0x002fda0003f26270 */
[----:B0-----:R-:W-:Y:S05]  /*0140*/  @P1 BRA `(.L_x_6) ;  /* 0x00000000005c1947 */ /* 0x001fea0003800000 */
[----:B------:R-:W0:Y:S01]  /*0150*/  LDC.64 R6, c[0x0][0x398] ;  /* 0x0000e600ff067b82 */ /* 0x000e220000000a00 */
[----:B------:R-:W-:-:S07]  /*0160*/  MOV R16, R0 ;  /* 0x0000000000107202 */ /* 0x000fce0000000f00 */
[----:B------:R-:W1:Y:S08]  /*0170*/  LDC.64 R8, c[0x0][0x3a8] ;  /* 0x0000ea00ff087b82 */ /* 0x000e700000000a00 */
[----:B------:R-:W2:Y:S01]  /*0180*/  LDC.64 R10, c[0x0][0x3b0] ;  /* 0x0000ec00ff0a7b82 */ /* 0x000ea20000000a00 */
[----:B0-----:R-:W-:-:S04]  /*0190*/  IMAD.WIDE R6, R13, 0x4, R6 ;  /* 0x000000040d067825 */ /* 0x001fc800078e0206 */
[----:B-1----:R-:W-:-:S04]  /*01a0*/  IMAD.WIDE R8, R13, 0x4, R8 ;  /* 0x000000040d087825 */ /* 0x002fc800078e0208 */
[----:B--2---:R-:W-:-:S07]  /*01b0*/  IMAD.WIDE R10, R13, 0x4, R10 ;  /* 0x000000040d0a7825 */ /* 0x004fce00078e020a */
.L_x_7:
[----:B------:R-:W2:Y:S01]  /*01c0*/  LDG.E R15, desc[UR6][R6.64] ;  /* 0x00000006060f7981 */ /* 0x000ea2000c1e1900 */
[----:B------:R-:W0:Y:S03]  /*01d0*/  LDC.64 R12, c[0x0][0x390] ;  /* 0x0000e400ff0c7b82 */ /* 0x000e260000000a00 */
[----:B------:R-:W3:Y:S04]  /*01e0*/  LDG.E R19, desc[UR6][R10.64] ;  /* 0x000000060a137981 */ /* 0x000ee8000c1e1900 */
[----:B------:R-:W4:Y:S01]  /*01f0*/  LDG.E R17, desc[UR6][R8.64] ;  /* 0x0000000608117981 */ /* 0x000f22000c1e1900 */
[----:B--2---:R-:W-:-:S04]  /*0200*/  IMAD.IADD R15, R15, 0x1, R16 ;  /* 0x000000010f0f7824 */ /* 0x004fc800078e0210 */
[----:B0-----:R-:W-:Y:S02]  /*0210*/  IMAD.WIDE R12, R15, 0x4, R12 ;  /* 0x000000040f0c7825 */ /* 0x001fe400078e020c */
[----:B------:R-:W0:Y:S04]  /*0220*/  LDC.64 R14, c[0x0][0x380] ;  /* 0x0000e000ff0e7b82 */ /* 0x000e280000000a00 */
[----:B------:R-:W2:Y:S01]  /*0230*/  LDG.E R13, desc[UR6][R12.64] ;  /* 0x000000060c0d7981 */ /* 0x000ea2000c1e1900 */
[----:B---3--:R-:W-:-:S05]  /*0240*/  IADD3 R18, PT, PT, R19, R16, RZ ;  /* 0x0000001013127210 */ /* 0x008fca0007ffe0ff */
[----:B----4-:R-:W-:-:S04]  /*0250*/  IMAD R17, R17, UR4, R18 ;  /* 0x0000000411117c24 */ /* 0x010fc8000f8e0212 */
[----:B0-----:R-:W-:-:S05]  /*0260*/  IMAD.WIDE R14, R17, 0x4, R14 ;  /* 0x00000004110e7825 */ /* 0x001fca00078e020e */
[----:B--2---:R0:W-:Y:S04]  /*0270*/  STG.E desc[UR6][R14.64], R13 ;  /* 0x0000000d0e007986 */ /* 0x0041e8000c101906 */
[----:B------:R-:W2:Y:S01]  /*0280*/  LDG.E R17, desc[UR6][R2.64] ;  /* 0x0000000602117981 */ /* 0x000ea2000c1e1900 */
[----:B------:R-:W-:-:S04]  /*0290*/  IADD3 R16, PT, PT, R16, UR5, RZ ;  /* 0x0000000510107c10 */ /* 0x000fc8000fffe0ff */
[----:B--2---:R-:W-:-:S13]  /*02a0*/  ISETP.GE.AND P1, PT, R16, R17, PT ;  /* 0x000000111000720c */ /* 0x004fda0003f26270 */
[----:B0-----:R-:W-:Y:S05]  /*02b0*/  @!P1 BRA `(.L_x_7) ;  /* 0xfffffffc00c09947 */ /* 0x001fea000383ffff */
.L_x_6:
[----:B------:R-:W-:Y:S05]  /*02c0*/  BSYNC.RECONVERGENT B0 ;  /* 0x0000000000007941 */ /* 0x000fea0003800200 */
.L_x_5:
[----:B------:R-:W-:Y:S05]  /*02d0*/  @!P0 BRA `(.L_x_8) ;  /* 0xfffffffc00708947 */ /* 0x000fea000383ffff */
[----:B------:R-:W-:Y:S05]  /*02e0*/  EXIT ;  /* 0x000000000000794d */ /* 0x000fea0003800000 */
.L_x_9:
        /* <DEDUP_REMOVED lines=9> */
.L_x_16:


//--------------------- .text._Z18extract_ranges_gpuPfiS_PiiS0_S0_S0_ --------------------------
	.section	.text._Z18extract_ranges_gpuPfiS_PiiS0_S0_S0_,"ax",@progbits
	.align	128
        .global         _Z18extract_ranges_gpuPfiS_PiiS0_S0_S0_
        .type           _Z18extract_ranges_gpuPfiS_PiiS0_S0_S0_,@function
        .size           _Z18extract_ranges_gpuPfiS_PiiS0_S0_S0_,(.L_x_17 - _Z18extract_ranges_gpuPfiS_PiiS0_S0_S0_)
        .other          _Z18extract_ranges_gpuPfiS_PiiS0_S0_S0_,@"STO_CUDA_ENTRY STV_DEFAULT"
_Z18extract_ranges_gpuPfiS_PiiS0_S0_S0_:
.text._Z18extract_ranges_gpuPfiS_PiiS0_S0_S0_:
        /* <DEDUP_REMOVED lines=10> */
.L_x_13:
        /* <DEDUP_REMOVED lines=18> */
.L_x_12:
[----:B------:R-:W2:Y:S01]  /*01c0*/  LDG.E R15, desc[UR6][R8.64] ;  /* 0x00000006080f7981 */ /* 0x000ea2000c1e1900 */
[----:B------:R-:W0:Y:S03]  /*01d0*/  LDC.64 R12, c[0x0][0x380] ;  /* 0x0000e000ff0c7b82 */ /* 0x000e260000000a00 */
[----:B------:R-:W3:Y:S04]  /*01e0*/  LDG.E R14, desc[UR6][R6.64] ;  /* 0x00000006060e7981 */ /* 0x000ee8000c1e1900 */
[----:B------:R-:W4:Y:S01]  /*01f0*/  LDG.E R17, desc[UR6][R10.64] ;  /* 0x000000060a117981 */ /* 0x000f22000c1e1900 */
[----:B--2---:R-:W-:-:S04]  /*0200*/  IMAD.IADD R15, R15, 0x1, R16 ;  /* 0x000000010f0f7824 */ /* 0x004fc800078e0210 */
[----:B---3--:R-:W-:-:S04]  /*0210*/  IMAD R15, R14, UR4, R15 ;  /* 0x000000040e0f7c24 */ /* 0x008fc8000f8e020f */
[----:B0-----:R-:W-:Y:S02]  /*0220*/  IMAD.WIDE R12, R15, 0x4, R12 ;  /* 0x000000040f0c7825 */ /* 0x001fe400078e020c */
[----:B------:R-:W0:Y:S04]  /*0230*/  LDC.64 R14, c[0x0][0x390] ;  /* 0x0000e400ff0e7b82 */ /* 0x000e280000000a00 */
[----:B------:R-:W2:Y:S01]  /*0240*/  LDG.E R13, desc[UR6][R12.64] ;  /* 0x000000060c0d7981 */ /* 0x000ea2000c1e1900 */
[----:B----4-:R-:W-:-:S05]  /*0250*/  IADD3 R17, PT, PT, R17, R16, RZ ;  /* 0x0000001011117210 */ /* 0x010fca0007ffe0ff */
[----:B0-----:R-:W-:-:S05]  /*0260*/  IMAD.WIDE R14, R17, 0x4, R14 ;  /* 0x00000004110e7825 */ /* 0x001fca00078e020e */
[----:B--2---:R0:W-:Y:S04]  /*0270*/  STG.E desc[UR6][R14.64], R13 ;  /* 0x0000000d0e007986 */ /* 0x0041e8000c101906 */
[----:B------:R-:W2:Y:S01]  /*0280*/  LDG.E R17, desc[UR6][R2.64] ;  /* 0x0000000602117981 */ /* 0x000ea2000c1e1900 */
[----:B------:R-:W-:-:S04]  /*0290*/  IADD3 R16, PT, PT, R16, UR5, RZ ;  /* 0x0000000510107c10 */ /* 0x000fc8000fffe0ff */
[----:B--2---:R-:W-:-:S13]  /*02a0*/  ISETP.GE.AND P1, PT, R16, R17, PT ;  /* 0x000000111000720c */ /* 0x004fda0003f26270 */
[----:B0-----:R-:W-:Y:S05]  /*02b0*/  @!P1 BRA `(.L_x_12) ;  /* 0xfffffffc00c09947 */ /* 0x001fea000383ffff */
.L_x_11:
[----:B------:R-:W-:Y:S05]  /*02c0*/  BSYNC.RECONVERGENT B0 ;  /* 0x0000000000007941 */ /* 0x000fea0003800200 */
.L_x_10:
[----:B------:R-:W-:Y:S05]  /*02d0*/  @!P0 BRA `(.L_x_13) ;  /* 0xfffffffc00708947 */ /* 0x000fea000383ffff */
[----:B------:R-:W-:Y:S05]  /*02e0*/  EXIT ;  /* 0x000000000000794d */ /* 0x000fea0003800000 */
.L_x_14:
        /* <DEDUP_REMOVED lines=9> */
.L_x_17:


//--------------------- .nv.shared.reserved.0     --------------------------
	.section	.nv.shared.reserved.0,"aw",@nobits
	.weak		__nv_reservedSMEM_offset_0_alias
	.size		__nv_reservedSMEM_offset_0_alias, 0, 64
	.other		__nv_reservedSMEM_offset_0_alias,@"STO_CUDA_RESERVED_SHARED STV_DEFAULT"
__nv_reservedSMEM_offset_0_alias:
	.zero		0
	.zero		64


//--------------------- .nv.constant0._Z16clear_ranges_gpuPfiiPiS0_S0_ --------------------------
	.section	.nv.constant0._Z16clear_ranges_gpuPfiiPiS0_S0_,"a",@progbits
	.sectionflags	@""
	.align	4
.nv.constant0._Z16clear_ranges_gpuPfiiPiS0_S0_:
	.zero		936


//--------------------- .nv.constant0._Z17insert_ranges_gpuPfiS_PiiS0_S0_S0_ --------------------------
	.section	.nv.constant0._Z17insert_ranges_gpuPfiS_PiiS0_S0_S0_,"a",@progbits
	.sectionflags	@""
	.align	4
.nv.constant0._Z17insert_ranges_gpuPfiS_PiiS0_S0_S0_:
	.zero		960


//--------------------- .nv.constant0._Z18extract_ranges_gpuPfiS_PiiS0_S0_S0_ --------------------------
	.section	.nv.constant0._Z18extract_ranges_gpuPfiS_PiiS0_S0_S0_,"a",@progbits
	.sectionflags	@""
	.align	4
.nv.constant0._Z18extract_ranges_gpuPfiS_PiiS0_S0_S0_:
	.zero		960


//--------------------- SYMBOLS --------------------------

	.type		.nv.reservedSmem.offset0,@object
	.size		.nv.reservedSmem.offset0,0x4
